//
// Generated by NVIDIA NVVM Compiler
//
// Compiler Build ID: CL-36424714
// Cuda compilation tools, release 13.0, V13.0.88
// Based on NVVM 20.0.0
//

.version 9.0
.target sm_100
.address_size 64

	// .globl	_Z12vectorAddGPUPfPKfS1_

.visible .entry _Z12vectorAddGPUPfPKfS1_(
	.param .u64 .ptr .align 1 _Z12vectorAddGPUPfPKfS1__param_0,
	.param .u64 .ptr .align 1 _Z12vectorAddGPUPfPKfS1__param_1,
	.param .u64 .ptr .align 1 _Z12vectorAddGPUPfPKfS1__param_2
)
{
	.reg .pred 	%p<7>;
	.reg .b32 	%r<30>;
	.reg .b32 	%f<16>;
	.reg .b64 	%rd<11>;

	ld.param.u64 	%rd4, [_Z12vectorAddGPUPfPKfS1__param_0];
	ld.param.u64 	%rd5, [_Z12vectorAddGPUPfPKfS1__param_1];
	ld.param.u64 	%rd6, [_Z12vectorAddGPUPfPKfS1__param_2];
	mov.u32 	%r13, %ctaid.x;
	mov.u32 	%r14, %ntid.x;
	mov.u32 	%r15, %tid.x;
	mad.lo.s32 	%r28, %r13, %r14, %r15;
	mov.u32 	%r16, %nctaid.x;
	mul.lo.s32 	%r2, %r14, %r16;
	setp.gt.s32 	%p1, %r28, 1048575;
	@%p1 bra 	$L__BB0_7;
	cvta.to.global.u64 	%rd7, %rd5;
	cvta.to.global.u64 	%rd8, %rd6;
	cvta.to.global.u64 	%rd9, %rd4;
	mul.wide.s32 	%rd10, %r28, 4;
	add.s64 	%rd1, %rd7, %rd10;
	add.s64 	%rd2, %rd8, %rd10;
	add.s64 	%rd3, %rd9, %rd10;
	add.s32 	%r17, %r28, %r2;
	max.s32 	%r18, %r17, 1048576;
	setp.lt.s32 	%p2, %r17, 1048576;
	selp.u32 	%r19, 1, 0, %p2;
	add.s32 	%r20, %r17, %r19;
	sub.s32 	%r21, %r18, %r20;
	div.u32 	%r22, %r21, %r2;
	add.s32 	%r3, %r22, %r19;
	and.b32  	%r23, %r3, 3;
	setp.eq.s32 	%p3, %r23, 3;
	@%p3 bra 	$L__BB0_4;
	add.s32 	%r24, %r3, 1;
	and.b32  	%r25, %r24, 3;
	neg.s32 	%r26, %r25;
$L__BB0_3:
	.pragma "nounroll";
	ld.global.f32 	%f1, [%rd1];
	ld.global.f32 	%f2, [%rd2];
	add.f32 	%f3, %f1, %f2;
	st.global.f32 	[%rd3], %f3;
	add.s32 	%r28, %r28, %r2;
	add.s32 	%r26, %r26, 1;
	setp.ne.s32 	%p4, %r26, 0;
	@%p4 bra 	$L__BB0_3;
$L__BB0_4:
	setp.lt.u32 	%p5, %r3, 3;
	@%p5 bra 	$L__BB0_7;
	shl.b32 	%r10, %r2, 2;
$L__BB0_6:
	ld.global.f32 	%f4, [%rd1];
	ld.global.f32 	%f5, [%rd2];
	add.f32 	%f6, %f4, %f5;
	st.global.f32 	[%rd3], %f6;
	ld.global.f32 	%f7, [%rd1];
	ld.global.f32 	%f8, [%rd2];
	add.f32 	%f9, %f7, %f8;
	st.global.f32 	[%rd3], %f9;
	ld.global.f32 	%f10, [%rd1];
	ld.global.f32 	%f11, [%rd2];
	add.f32 	%f12, %f10, %f11;
	st.global.f32 	[%rd3], %f12;
	ld.global.f32 	%f13, [%rd1];
	ld.global.f32 	%f14, [%rd2];
	add.f32 	%f15, %f13, %f14;
	st.global.f32 	[%rd3], %f15;
	add.s32 	%r28, %r10, %r28;
	setp.lt.s32 	%p6, %r28, 1048576;
	@%p6 bra 	$L__BB0_6;
$L__BB0_7:
	ret;

}


// ===== COMPILED SASS (sm_100) =====

	.target	sm_100

	.elftype	@"ET_EXEC"


//--------------------- .note.nv.tkinfo           --------------------------
	.section	.note.nv.tkinfo,"",@"SHT_NOTE"
	.sectionflags	@"SHF_NOTE_NV_TKINFO"
	.tkinfo
        /*0018*/ 	.word	0x00000002
        /*0030*/ 	.string	""
        /*0030*/ 	.string	"ptxas"
        /*0030*/ 	.string	"Cuda compilation tools, release 13.0, V13.0.88"
        /*0030*/ 	.string	"Build cuda_13.0.r13.0/compiler.36424714_0"
        /*0030*/ 	.string	"-arch sm_100 -m 64 "



//--------------------- .note.nv.cuinfo           --------------------------
	.section	.note.nv.cuinfo,"",@"SHT_NOTE"
	.sectionflags	@"SHF_NOTE_NV_CUINFO"
        /*0018*/ 	.short	0x0002
        /*001a*/ 	.short	0x0064
        /*001c*/ 	.short	0x0082
	.zero		2


//--------------------- .nv.info                  --------------------------
	.section	.nv.info,"",@"SHT_CUDA_INFO"
	.align	4


	//----- nvinfo : EIATTR_REGCOUNT
	.align		4
        /*0000*/ 	.byte	0x04, 0x2f
        /*0002*/ 	.short	(.L_1 - .L_0)
	.align		4
.L_0:
        /*0004*/ 	.word	index@(_Z12vectorAddGPUPfPKfS1_)
        /*0008*/ 	.word	0x00000014


	//----- nvinfo : EIATTR_FRAME_SIZE
	.align		4
.L_1:
        /*000c*/ 	.byte	0x04, 0x11
        /*000e*/ 	.short	(.L_3 - .L_2)
	.align		4
.L_2:
        /*0010*/ 	.word	index@(_Z12vectorAddGPUPfPKfS1_)
        /*0014*/ 	.word	0x00000000


	//----- nvinfo : EIATTR_MIN_STACK_SIZE
	.align		4
.L_3:
        /*0018*/ 	.byte	0x04, 0x12
        /*001a*/ 	.short	(.L_5 - .L_4)
	.align		4
.L_4:
        /*001c*/ 	.word	index@(_Z12vectorAddGPUPfPKfS1_)
        /*0020*/ 	.word	0x00000000
.L_5:


//--------------------- .nv.compat                --------------------------
	.section	.nv.compat,"",@"SHT_CUDA_COMPAT_INFO"
	.align	4
        /*0000*/ 	.byte	0x02, 0x09, 0x00, 0x00, 0x02, 0x02, 0x01, 0x00, 0x02, 0x05, 0x05, 0x00, 0x03, 0x07, 0x01, 0x01
        /*0010*/ 	.byte	0x02, 0x03, 0x00, 0x00, 0x02, 0x06, 0x01, 0x00, 0x04, 0x0b, 0x08, 0x00, 0x09, 0x00, 0x00, 0x00
        /*0020*/ 	.byte	0x00, 0x00, 0x00, 0x00


//--------------------- .nv.info._Z12vectorAddGPUPfPKfS1_ --------------------------
	.section	.nv.info._Z12vectorAddGPUPfPKfS1_,"",@"SHT_CUDA_INFO"
	.sectionflags	@""
	.align	4


	//----- nvinfo : EIATTR_CUDA_API_VERSION
	.align		4
        /*0000*/ 	.byte	0x04, 0x37
        /*0002*/ 	.short	(.L_7 - .L_6)
.L_6:
        /*0004*/ 	.word	0x00000082


	//----- nvinfo : EIATTR_KPARAM_INFO
	.align		4
.L_7:
        /*0008*/ 	.byte	0x04, 0x17
        /*000a*/ 	.short	(.L_9 - .L_8)
.L_8:
        /*000c*/ 	.word	0x00000000
        /*0010*/ 	.short	0x0002
        /*0012*/ 	.short	0x0010
        /*0014*/ 	.byte	0x00, 0xf5, 0x21, 0x00


	//----- nvinfo : EIATTR_KPARAM_INFO
	.align		4
.L_9:
        /*0018*/ 	.byte	0x04, 0x17
        /*001a*/ 	.short	(.L_11 - .L_10)
.L_10:
        /*001c*/ 	.word	0x00000000
        /*0020*/ 	.short	0x0001
        /*0022*/ 	.short	0x0008
        /*0024*/ 	.byte	0x00, 0xf5, 0x21, 0x00


	//----- nvinfo : EIATTR_KPARAM_INFO
	.align		4
.L_11:
        /*0028*/ 	.byte	0x04, 0x17
        /*002a*/ 	.short	(.L_13 - .L_12)
.L_12:
        /*002c*/ 	.word	0x00000000
        /*0030*/ 	.short	0x0000
        /*0032*/ 	.short	0x0000
        /*0034*/ 	.byte	0x00, 0xf5, 0x21, 0x00


	//----- nvinfo : EIATTR_SPARSE_MMA_MASK
	.align		4
.L_13:
        /*0038*/ 	.byte	0x03, 0x50
        /*003a*/ 	.short	0x0000


	//----- nvinfo : EIATTR_MAXREG_COUNT
	.align		4
        /*003c*/ 	.byte	0x03, 0x1b
        /*003e*/ 	.short	0x00ff


	//----- nvinfo : EIATTR_MERCURY_ISA_VERSION
	.align		4
        /*0040*/ 	.byte	0x03, 0x5f
        /*0042*/ 	.short	0x0101


	//----- nvinfo : EIATTR_VRC_CTA_INIT_COUNT
	.align		4
        /*0044*/ 	.byte	0x02, 0x4a
	.zero		1
	.zero		1


	//----- nvinfo : EIATTR_EXIT_INSTR_OFFSETS
	.align		4
        /*0048*/ 	.byte	0x04, 0x1c
        /*004a*/ 	.short	(.L_15 - .L_14)


	//   ....[0]....
.L_14:
        /*004c*/ 	.word	0x00000080


	//   ....[1]....
        /*0050*/ 	.word	0x00000390


	//   ....[2]....
        /*0054*/ 	.word	0x000004d0


	//----- nvinfo : EIATTR_CRS_STACK_SIZE
	.align		4
.L_15:
        /*0058*/ 	.byte	0x04, 0x1e
        /*005a*/ 	.short	(.L_17 - .L_16)
.L_16:
        /*005c*/ 	.word	0x00000000


	//----- nvinfo : EIATTR_CBANK_PARAM_SIZE
	.align		4
.L_17:
        /*0060*/ 	.byte	0x03, 0x19
        /*0062*/ 	.short	0x0018


	//----- nvinfo : EIATTR_PARAM_CBANK
	.align		4
        /*0064*/ 	.byte	0x04, 0x0a
        /*0066*/ 	.short	(.L_19 - .L_18)
	.align		4
.L_18:
        /*0068*/ 	.word	index@(.nv.constant0._Z12vectorAddGPUPfPKfS1_)
        /*006c*/ 	.short	0x0380
        /*006e*/ 	.short	0x0018


	//----- nvinfo : EIATTR_SW_WAR
	.align		4
.L_19:
        /*0070*/ 	.byte	0x04, 0x36
        /*0072*/ 	.short	(.L_21 - .L_20)
.L_20:
        /*0074*/ 	.word	0x00000008
.L_21:


//--------------------- .nv.callgraph             --------------------------
	.section	.nv.callgraph,"",@"SHT_CUDA_CALLGRAPH"
	.align	4
	.sectionentsize	8
	.align		4
        /*0000*/ 	.word	0x00000000
	.align		4
        /*0004*/ 	.word	0xffffffff
	.align		4
        /*0008*/ 	.word	0x00000000
	.align		4
        /*000c*/ 	.word	0xfffffffe
	.align		4
        /*0010*/ 	.word	0x00000000
	.align		4
        /*0014*/ 	.word	0xfffffffd
	.align		4
        /*0018*/ 	.word	0x00000000
	.align		4
        /*001c*/ 	.word	0xfffffffc


//--------------------- .text._Z12vectorAddGPUPfPKfS1_ --------------------------
	.section	.text._Z12vectorAddGPUPfPKfS1_,"ax",@progbits
	.align	128
        .global         _Z12vectorAddGPUPfPKfS1_
        .type           _Z12vectorAddGPUPfPKfS1_,@function
        .size           _Z12vectorAddGPUPfPKfS1_,(.L_x_5 - _Z12vectorAddGPUPfPKfS1_)
        .other          _Z12vectorAddGPUPfPKfS1_,@"STO_CUDA_ENTRY STV_DEFAULT"
_Z12vectorAddGPUPfPKfS1_:
.text._Z12vectorAddGPUPfPKfS1_:
[----:B------:R-:W-:Y:S01]  /*0000*/  LDC R1, c[0x0][0x37c] ;  /* 0x0000df00ff017b82 */ /* 0x000fe20000000800 */
[----:B------:R-:W0:Y:S07]  /*0010*/  S2R R3, SR_TID.X ;  /* 0x0000000000037919 */ /* 0x000e2e0000002100 */
[----:B------:R-:W0:Y:S08]  /*0020*/  S2UR UR4, SR_CTAID.X ;  /* 0x00000000000479c3 */ /* 0x000e300000002500 */
[----:B------:R-:W0:Y:S01]  /*0030*/  LDC R0, c[0x0][0x360] ;  /* 0x0000d800ff007b82 */ /* 0x000e220000000800 */
[----:B------:R-:W1:Y:S01]  /*0040*/  LDCU UR5, c[0x0][0x370] ;  /* 0x00006e00ff0577ac */ /* 0x000e620008000800 */
[----:B0-----:R-:W-:-:S02]  /*0050*/  IMAD R3, R0, UR4, R3 ;  /* 0x0000000400037c24 */ /* 0x001fc4000f8e0203 */
[----:B-1----:R-:W-:-:S03]  /*0060*/  IMAD R0, R0, UR5, RZ ;  /* 0x0000000500007c24 */ /* 0x002fc6000f8e02ff */
[----:B------:R-:W-:-:S13]  /*0070*/  ISETP.GT.AND P0, PT, R3, 0xfffff, PT ;  /* 0x000fffff0300780c */ /* 0x000fda0003f04270 */
[----:B------:R-:W-:Y:S05]  /*0080*/  @P0 EXIT ;  /* 0x000000000000094d */ /* 0x000fea0003800000 */
[----:B------:R-:W0:Y:S01]  /*0090*/  I2F.U32.RP R6, R0 ;  /* 0x0000000000067306 */ /* 0x000e220000209000 */
[C---:B------:R-:W-:Y:S01]  /*00a0*/  IADD3 R2, PT, PT, R0.reuse, R3, RZ ;  /* 0x0000000300027210 */ /* 0x040fe20007ffe0ff */
[----:B------:R-:W-:Y:S01]  /*00b0*/  IMAD.MOV R9, RZ, RZ, -R0 ;  /* 0x000000ffff097224 */ /* 0x000fe200078e0a00 */
[----:B------:R-:W-:Y:S01]  /*00c0*/  ISETP.NE.U32.AND P2, PT, R0, RZ, PT ;  /* 0x000000ff0000720c */ /* 0x000fe20003f45070 */
[----:B------:R-:W1:Y:S01]  /*00d0*/  LDCU.64 UR4, c[0x0][0x358] ;  /* 0x00006b00ff0477ac */ /* 0x000e620008000a00 */
[C---:B------:R-:W-:Y:S01]  /*00e0*/  ISETP.GE.AND P0, PT, R2.reuse, 0x100000, PT ;  /* 0x001000000200780c */ /* 0x040fe20003f06270 */
[----:B------:R-:W-:Y:S01]  /*00f0*/  BSSY.RECONVERGENT B0, `(.L_x_0) ;  /* 0x0000029000007945 */ /* 0x000fe20003800200 */
[----:B------:R-:W-:Y:S02]  /*0100*/  VIMNMX R7, PT, PT, R2, 0x100000, !PT ;  /* 0x0010000002077848 */ /* 0x000fe40007fe0100 */
[----:B------:R-:W-:-:S04]  /*0110*/  SEL R10, RZ, 0x1, P0 ;  /* 0x00000001ff0a7807 */ /* 0x000fc80000000000 */
[----:B------:R-:W-:Y:S01]  /*0120*/  IADD3 R7, PT, PT, R7, -R2, -R10 ;  /* 0x8000000207077210 */ /* 0x000fe20007ffe80a */
[----:B0-----:R-:W0:Y:S02]  /*0130*/  MUFU.RCP R6, R6 ;  /* 0x0000000600067308 */ /* 0x001e240000001000 */
[----:B0-----:R-:W-:-:S06]  /*0140*/  VIADD R4, R6, 0xffffffe ;  /* 0x0ffffffe06047836 */ /* 0x001fcc0000000000 */
[----:B------:R0:W2:Y:S02]  /*0150*/  F2I.FTZ.U32.TRUNC.NTZ R5, R4 ;  /* 0x0000000400057305 */ /* 0x0000a4000021f000 */
[----:B0-----:R-:W-:Y:S02]  /*0160*/  IMAD.MOV.U32 R4, RZ, RZ, RZ ;  /* 0x000000ffff047224 */ /* 0x001fe400078e00ff */
[----:B--2---:R-:W-:-:S04]  /*0170*/  IMAD R9, R9, R5, RZ ;  /* 0x0000000509097224 */ /* 0x004fc800078e02ff */
[----:B------:R-:W-:Y:S02]  /*0180*/  IMAD.HI.U32 R6, R5, R9, R4 ;  /* 0x0000000905067227 */ /* 0x000fe400078e0004 */
[----:B------:R-:W0:Y:S04]  /*0190*/  LDC.64 R4, c[0x0][0x388] ;  /* 0x0000e200ff047b82 */ /* 0x000e280000000a00 */
[----:B------:R-:W-:-:S04]  /*01a0*/  IMAD.HI.U32 R11, R6, R7, RZ ;  /* 0x00000007060b7227 */ /* 0x000fc800078e00ff */
[----:B------:R-:W2:Y:S01]  /*01b0*/  LDC.64 R8, c[0x0][0x380] ;  /* 0x0000e000ff087b82 */ /* 0x000ea20000000a00 */
[----:B------:R-:W-:-:S05]  /*01c0*/  IADD3 R2, PT, PT, -R11, RZ, RZ ;  /* 0x000000ff0b027210 */ /* 0x000fca0007ffe1ff */
[----:B------:R-:W-:-:S05]  /*01d0*/  IMAD R7, R0, R2, R7 ;  /* 0x0000000200077224 */ /* 0x000fca00078e0207 */
[----:B------:R-:W-:Y:S01]  /*01e0*/  ISETP.GE.U32.AND P0, PT, R7, R0, PT ;  /* 0x000000000700720c */ /* 0x000fe20003f06070 */
[----:B0-----:R-:W-:-:S12]  /*01f0*/  IMAD.WIDE R4, R3, 0x4, R4 ;  /* 0x0000000403047825 */ /* 0x001fd800078e0204 */
[----:B------:R-:W-:Y:S01]  /*0200*/  @P0 IMAD.IADD R7, R7, 0x1, -R0 ;  /* 0x0000000107070824 */ /* 0x000fe200078e0a00 */
[----:B------:R-:W-:Y:S01]  /*0210*/  @P0 IADD3 R11, PT, PT, R11, 0x1, RZ ;  /* 0x000000010b0b0810 */ /* 0x000fe20007ffe0ff */
[----:B--2---:R-:W-:-:S03]  /*0220*/  IMAD.WIDE R8, R3, 0x4, R8 ;  /* 0x0000000403087825 */ /* 0x004fc600078e0208 */
[-C--:B------:R-:W-:Y:S02]  /*0230*/  ISETP.GE.U32.AND P1, PT, R7, R0.reuse, PT ;  /* 0x000000000700720c */ /* 0x080fe40003f26070 */
[----:B------:R-:W0:Y:S11]  /*0240*/  LDC.64 R6, c[0x0][0x390] ;  /* 0x0000e400ff067b82 */ /* 0x000e360000000a00 */
[----:B------:R-:W-:Y:S01]  /*0250*/  @P1 VIADD R11, R11, 0x1 ;  /* 0x000000010b0b1836 */ /* 0x000fe20000000000 */
[----:B------:R-:W-:-:S04]  /*0260*/  @!P2 LOP3.LUT R11, RZ, R0, RZ, 0x33, !PT ;  /* 0x00000000ff0ba212 */ /* 0x000fc800078e33ff */
[----:B------:R-:W-:-:S04]  /*0270*/  IADD3 R2, PT, PT, R10, R11, RZ ;  /* 0x0000000b0a027210 */ /* 0x000fc80007ffe0ff */
[C---:B------:R-:W-:Y:S02]  /*0280*/  LOP3.LUT R10, R2.reuse, 0x3, RZ, 0xc0, !PT ;  /* 0x00000003020a7812 */ /* 0x040fe400078ec0ff */
[----:B------:R-:W-:Y:S02]  /*0290*/  ISETP.GE.U32.AND P1, PT, R2, 0x3, PT ;  /* 0x000000030200780c */ /* 0x000fe40003f26070 */
[----:B------:R-:W-:Y:S01]  /*02a0*/  ISETP.NE.AND P0, PT, R10, 0x3, PT ;  /* 0x000000030a00780c */ /* 0x000fe20003f05270 */
[----:B0-----:R-:W-:-:S12]  /*02b0*/  IMAD.WIDE R6, R3, 0x4, R6 ;  /* 0x0000000403067825 */ /* 0x001fd800078e0206 */
[----:B-1----:R-:W-:Y:S05]  /*02c0*/  @!P0 BRA `(.L_x_1) ;  /* 0x00000000002c8947 */ /* 0x002fea0003800000 */
[----:B------:R-:W-:-:S05]  /*02d0*/  VIADD R2, R2, 0x1 ;  /* 0x0000000102027836 */ /* 0x000fca0000000000 */
[----:B------:R-:W-:-:S04]  /*02e0*/  LOP3.LUT R2, R2, 0x3, RZ, 0xc0, !PT ;  /* 0x0000000302027812 */ /* 0x000fc800078ec0ff */
[----:B------:R-:W-:-:S07]  /*02f0*/  IADD3 R2, PT, PT, -R2, RZ, RZ ;  /* 0x000000ff02027210 */ /* 0x000fce0007ffe1ff */
.L_x_2:
[----:B------:R-:W2:Y:S04]  /*0300*/  LDG.E R10, desc[UR4][R4.64] ;  /* 0x00000004040a7981 */ /* 0x000ea8000c1e1900 */
[----:B0-----:R-:W2:Y:S01]  /*0310*/  LDG.E R11, desc[UR4][R6.64] ;  /* 0x00000004060b7981 */ /* 0x001ea2000c1e1900 */
[----:B------:R-:W-:Y:S01]  /*0320*/  VIADD R2, R2, 0x1 ;  /* 0x0000000102027836 */ /* 0x000fe20000000000 */
[----:B------:R-:W-:-:S04]  /*0330*/  IADD3 R3, PT, PT, R0, R3, RZ ;  /* 0x0000000300037210 */ /* 0x000fc80007ffe0ff */
[----:B------:R-:W-:Y:S01]  /*0340*/  ISETP.NE.AND P0, PT, R2, RZ, PT ;  /* 0x000000ff0200720c */ /* 0x000fe20003f05270 */
[----:B--2---:R-:W-:-:S05]  /*0350*/  FADD R11, R10, R11 ;  /* 0x0000000b0a0b7221 */ /* 0x004fca0000000000 */
[----:B------:R0:W-:Y:S07]  /*0360*/  STG.E desc[UR4][R8.64], R11 ;  /* 0x0000000b08007986 */ /* 0x0001ee000c101904 */
[----:B------:R-:W-:Y:S05]  /*0370*/  @P0 BRA `(.L_x_2) ;  /* 0xfffffffc00e00947 */ /* 0x000fea000383ffff */
.L_x_1:
[----:B------:R-:W-:Y:S05]  /*0380*/  BSYNC.RECONVERGENT B0 ;  /* 0x0000000000007941 */ /* 0x000fea0003800200 */
.L_x_0:
[----:B------:R-:W-:Y:S05]  /*0390*/  @!P1 EXIT ;  /* 0x000000000000994d */ /* 0x000fea0003800000 */
.L_x_3:
[----:B------:R-:W2:Y:S04]  /*03a0*/  LDG.E R2, desc[UR4][R4.64] ;  /* 0x0000000404027981 */ /* 0x000ea8000c1e1900 */
[----:B01----:R-:W2:Y:S02]  /*03b0*/  LDG.E R11, desc[UR4][R6.64] ;  /* 0x00000004060b7981 */ /* 0x003ea4000c1e1900 */
[----:B--2---:R-:W-:-:S05]  /*03c0*/  FADD R11, R2, R11 ;  /* 0x0000000b020b7221 */ /* 0x004fca0000000000 */
[----:B------:R1:W-:Y:S04]  /*03d0*/  STG.E desc[UR4][R8.64], R11 ;  /* 0x0000000b08007986 */ /* 0x0003e8000c101904 */
[----:B------:R-:W2:Y:S04]  /*03e0*/  LDG.E R2, desc[UR4][R4.64] ;  /* 0x0000000404027981 */ /* 0x000ea8000c1e1900 */
[----:B------:R-:W2:Y:S02]  /*03f0*/  LDG.E R13, desc[UR4][R6.64] ;  /* 0x00000004060d7981 */ /* 0x000ea4000c1e1900 */
[----:B--2---:R-:W-:-:S05]  /*0400*/  FADD R13, R2, R13 ;  /* 0x0000000d020d7221 */ /* 0x004fca0000000000 */
[----:B------:R1:W-:Y:S04]  /*0410*/  STG.E desc[UR4][R8.64], R13 ;  /* 0x0000000d08007986 */ /* 0x0003e8000c101904 */
[----:B------:R-:W2:Y:S04]  /*0420*/  LDG.E R2, desc[UR4][R4.64] ;  /* 0x0000000404027981 */ /* 0x000ea8000c1e1900 */
[----:B------:R-:W2:Y:S02]  /*0430*/  LDG.E R15, desc[UR4][R6.64] ;  /* 0x00000004060f7981 */ /* 0x000ea4000c1e1900 */
[----:B--2---:R-:W-:-:S05]  /*0440*/  FADD R15, R2, R15 ;  /* 0x0000000f020f7221 */ /* 0x004fca0000000000 */
[----:B------:R1:W-:Y:S04]  /*0450*/  STG.E desc[UR4][R8.64], R15 ;  /* 0x0000000f08007986 */ /* 0x0003e8000c101904 */
[----:B------:R-:W2:Y:S04]  /*0460*/  LDG.E R2, desc[UR4][R4.64] ;  /* 0x0000000404027981 */ /* 0x000ea8000c1e1900 */
[----:B------:R-:W2:Y:S01]  /*0470*/  LDG.E R17, desc[UR4][R6.64] ;  /* 0x0000000406117981 */ /* 0x000ea2000c1e1900 */
[----:B------:R-:W-:-:S04]  /*0480*/  LEA R3, R0, R3, 0x2 ;  /* 0x0000000300037211 */ /* 0x000fc800078e10ff */
[----:B------:R-:W-:Y:S01]  /*0490*/  ISETP.GE.AND P0, PT, R3, 0x100000, PT ;  /* 0x001000000300780c */ /* 0x000fe20003f06270 */
[----:B--2---:R-:W-:-:S05]  /*04a0*/  FADD R17, R2, R17 ;  /* 0x0000001102117221 */ /* 0x004fca0000000000 */
[----:B------:R1:W-:Y:S07]  /*04b0*/  STG.E desc[UR4][R8.64], R17 ;  /* 0x0000001108007986 */ /* 0x0003ee000c101904 */
[----:B------:R-:W-:Y:S05]  /*04c0*/  @!P0 BRA `(.L_x_3) ;  /* 0xfffffffc00b48947 */ /* 0x000fea000383ffff */
[----:B------:R-:W-:Y:S05]  /*04d0*/  EXIT ;  /* 0x000000000000794d */ /* 0x000fea0003800000 */
.L_x_4:
[----:B------:R-:W-:-:S00]  /*04e0*/  BRA `(.L_x_4) ;  /* 0xfffffffc00fc7947 */ /* 0x000fc0000383ffff */
[----:B------:R-:W-:-:S00]  /*04f0*/  NOP ;  /* 0x0000000000007918 */ /* 0x000fc00000000000 */
        /* <DEDUP_REMOVED lines=8> */
.L_x_5:


//--------------------- .nv.shared.reserved.0     --------------------------
	.section	.nv.shared.reserved.0,"aw",@nobits
	.weak		__nv_reservedSMEM_offset_0_alias
	.size		__nv_reservedSMEM_offset_0_alias, 0, 64
	.other		__nv_reservedSMEM_offset_0_alias,@"STO_CUDA_RESERVED_SHARED STV_DEFAULT"
__nv_reservedSMEM_offset_0_alias:
	.zero		0
	.zero		64


//--------------------- .nv.constant0._Z12vectorAddGPUPfPKfS1_ --------------------------
	.section	.nv.constant0._Z12vectorAddGPUPfPKfS1_,"a",@progbits
	.sectionflags	@""
	.align	4
.nv.constant0._Z12vectorAddGPUPfPKfS1_:
	.zero		920


//--------------------- SYMBOLS --------------------------

	.type		.nv.reservedSmem.offset0,@object
	.size		.nv.reservedSmem.offset0,0x4
